//
// Generated by NVIDIA NVVM Compiler
//
// Compiler Build ID: CL-36424714
// Cuda compilation tools, release 13.0, V13.0.88
// Based on NVVM 20.0.0
//

.version 9.0
.target sm_100
.address_size 64

	// .globl	_Z14tiledMatrixMulPiS_S_ii
// _ZZ14tiledMatrixMulPiS_S_iiE1A has been demoted
// _ZZ14tiledMatrixMulPiS_S_iiE1B has been demoted

.visible .entry _Z14tiledMatrixMulPiS_S_ii(
	.param .u64 .ptr .align 1 _Z14tiledMatrixMulPiS_S_ii_param_0,
	.param .u64 .ptr .align 1 _Z14tiledMatrixMulPiS_S_ii_param_1,
	.param .u64 .ptr .align 1 _Z14tiledMatrixMulPiS_S_ii_param_2,
	.param .u32 _Z14tiledMatrixMulPiS_S_ii_param_3,
	.param .u32 _Z14tiledMatrixMulPiS_S_ii_param_4
)
{
	.reg .pred 	%p<11>;
	.reg .b32 	%r<166>;
	.reg .b64 	%rd<13>;
	// demoted variable
	.shared .align 4 .b8 _ZZ14tiledMatrixMulPiS_S_iiE1A[4096];
	// demoted variable
	.shared .align 4 .b8 _ZZ14tiledMatrixMulPiS_S_iiE1B[4096];
	ld.param.u64 	%rd3, [_Z14tiledMatrixMulPiS_S_ii_param_0];
	ld.param.u64 	%rd4, [_Z14tiledMatrixMulPiS_S_ii_param_1];
	ld.param.u64 	%rd5, [_Z14tiledMatrixMulPiS_S_ii_param_2];
	ld.param.u32 	%r44, [_Z14tiledMatrixMulPiS_S_ii_param_3];
	ld.param.u32 	%r45, [_Z14tiledMatrixMulPiS_S_ii_param_4];
	mov.u32 	%r1, %tid.x;
	mov.u32 	%r2, %tid.y;
	mov.u32 	%r47, %ctaid.x;
	mov.u32 	%r48, %ctaid.y;
	mad.lo.s32 	%r3, %r45, %r48, %r2;
	mad.lo.s32 	%r4, %r45, %r47, %r1;
	div.s32 	%r5, %r44, %r45;
	setp.lt.s32 	%p1, %r5, 1;
	mov.b32 	%r164, 0;
	@%p1 bra 	$L__BB0_15;
	mad.lo.s32 	%r6, %r3, %r44, %r1;
	mul.lo.s32 	%r7, %r45, %r2;
	and.b32  	%r8, %r45, 7;
	and.b32  	%r9, %r45, 3;
	and.b32  	%r10, %r45, 2147483640;
	and.b32  	%r11, %r45, 1;
	neg.s32 	%r12, %r10;
	shl.b32 	%r13, %r45, 5;
	shl.b32 	%r50, %r7, 2;
	mov.u32 	%r51, _ZZ14tiledMatrixMulPiS_S_iiE1A;
	add.s32 	%r52, %r50, %r51;
	add.s32 	%r14, %r52, 16;
	shl.b32 	%r15, %r45, 2;
	cvta.to.global.u64 	%rd1, %rd3;
	cvta.to.global.u64 	%rd2, %rd4;
	mov.b32 	%r149, 0;
	mov.u32 	%r164, %r149;
$L__BB0_2:
	setp.lt.s32 	%p2, %r45, 1;
	mul.lo.s32 	%r53, %r149, %r45;
	add.s32 	%r54, %r6, %r53;
	mul.wide.s32 	%rd6, %r54, 4;
	add.s64 	%rd7, %rd1, %rd6;
	ld.global.u32 	%r55, [%rd7];
	add.s32 	%r56, %r7, %r1;
	shl.b32 	%r57, %r56, 2;
	mov.u32 	%r58, _ZZ14tiledMatrixMulPiS_S_iiE1A;
	add.s32 	%r59, %r58, %r57;
	st.shared.u32 	[%r59], %r55;
	add.s32 	%r60, %r53, %r2;
	mad.lo.s32 	%r61, %r60, %r44, %r4;
	mul.wide.s32 	%rd8, %r61, 4;
	add.s64 	%rd9, %rd2, %rd8;
	ld.global.u32 	%r62, [%rd9];
	mov.u32 	%r63, _ZZ14tiledMatrixMulPiS_S_iiE1B;
	add.s32 	%r64, %r63, %r57;
	st.shared.u32 	[%r64], %r62;
	bar.sync 	0;
	@%p2 bra 	$L__BB0_14;
	setp.lt.u32 	%p3, %r45, 8;
	mov.b32 	%r159, 0;
	@%p3 bra 	$L__BB0_6;
	shl.b32 	%r67, %r1, 2;
	add.s32 	%r152, %r63, %r67;
	mov.u32 	%r151, %r14;
	mov.u32 	%r153, %r12;
$L__BB0_5:
	.pragma "nounroll";
	ld.shared.u32 	%r69, [%r151+-16];
	ld.shared.u32 	%r70, [%r152];
	mad.lo.s32 	%r71, %r70, %r69, %r164;
	ld.shared.u32 	%r72, [%r151+-12];
	add.s32 	%r73, %r152, %r15;
	ld.shared.u32 	%r74, [%r73];
	mad.lo.s32 	%r75, %r74, %r72, %r71;
	ld.shared.u32 	%r76, [%r151+-8];
	add.s32 	%r77, %r73, %r15;
	ld.shared.u32 	%r78, [%r77];
	mad.lo.s32 	%r79, %r78, %r76, %r75;
	ld.shared.u32 	%r80, [%r151+-4];
	add.s32 	%r81, %r77, %r15;
	ld.shared.u32 	%r82, [%r81];
	mad.lo.s32 	%r83, %r82, %r80, %r79;
	ld.shared.u32 	%r84, [%r151];
	add.s32 	%r85, %r81, %r15;
	ld.shared.u32 	%r86, [%r85];
	mad.lo.s32 	%r87, %r86, %r84, %r83;
	ld.shared.u32 	%r88, [%r151+4];
	add.s32 	%r89, %r85, %r15;
	ld.shared.u32 	%r90, [%r89];
	mad.lo.s32 	%r91, %r90, %r88, %r87;
	ld.shared.u32 	%r92, [%r151+8];
	add.s32 	%r93, %r89, %r15;
	ld.shared.u32 	%r94, [%r93];
	mad.lo.s32 	%r95, %r94, %r92, %r91;
	ld.shared.u32 	%r96, [%r151+12];
	add.s32 	%r97, %r93, %r15;
	ld.shared.u32 	%r98, [%r97];
	mad.lo.s32 	%r164, %r98, %r96, %r95;
	add.s32 	%r153, %r153, 8;
	add.s32 	%r152, %r152, %r13;
	add.s32 	%r151, %r151, 32;
	setp.ne.s32 	%p4, %r153, 0;
	mov.u32 	%r159, %r10;
	@%p4 bra 	$L__BB0_5;
$L__BB0_6:
	setp.eq.s32 	%p5, %r8, 0;
	@%p5 bra 	$L__BB0_14;
	add.s32 	%r100, %r8, -1;
	setp.lt.u32 	%p6, %r100, 3;
	@%p6 bra 	$L__BB0_9;
	add.s32 	%r101, %r159, %r7;
	shl.b32 	%r102, %r101, 2;
	mov.u32 	%r103, _ZZ14tiledMatrixMulPiS_S_iiE1A;
	add.s32 	%r104, %r103, %r102;
	ld.shared.u32 	%r105, [%r104];
	mad.lo.s32 	%r106, %r159, %r45, %r1;
	shl.b32 	%r107, %r106, 2;
	mov.u32 	%r108, _ZZ14tiledMatrixMulPiS_S_iiE1B;
	add.s32 	%r109, %r108, %r107;
	ld.shared.u32 	%r110, [%r109];
	mad.lo.s32 	%r111, %r110, %r105, %r164;
	ld.shared.u32 	%r112, [%r104+4];
	add.s32 	%r113, %r109, %r15;
	ld.shared.u32 	%r114, [%r113];
	mad.lo.s32 	%r115, %r114, %r112, %r111;
	ld.shared.u32 	%r116, [%r104+8];
	add.s32 	%r117, %r113, %r15;
	ld.shared.u32 	%r118, [%r117];
	mad.lo.s32 	%r119, %r118, %r116, %r115;
	ld.shared.u32 	%r120, [%r104+12];
	add.s32 	%r121, %r117, %r15;
	ld.shared.u32 	%r122, [%r121];
	mad.lo.s32 	%r164, %r122, %r120, %r119;
	add.s32 	%r159, %r159, 4;
$L__BB0_9:
	setp.eq.s32 	%p7, %r9, 0;
	@%p7 bra 	$L__BB0_14;
	setp.eq.s32 	%p8, %r9, 1;
	@%p8 bra 	$L__BB0_12;
	add.s32 	%r124, %r159, %r7;
	shl.b32 	%r125, %r124, 2;
	mov.u32 	%r126, _ZZ14tiledMatrixMulPiS_S_iiE1A;
	add.s32 	%r127, %r126, %r125;
	ld.shared.u32 	%r128, [%r127];
	mad.lo.s32 	%r129, %r159, %r45, %r1;
	shl.b32 	%r130, %r129, 2;
	mov.u32 	%r131, _ZZ14tiledMatrixMulPiS_S_iiE1B;
	add.s32 	%r132, %r131, %r130;
	ld.shared.u32 	%r133, [%r132];
	mad.lo.s32 	%r134, %r133, %r128, %r164;
	ld.shared.u32 	%r135, [%r127+4];
	add.s32 	%r136, %r132, %r15;
	ld.shared.u32 	%r137, [%r136];
	mad.lo.s32 	%r164, %r137, %r135, %r134;
	add.s32 	%r159, %r159, 2;
$L__BB0_12:
	setp.eq.s32 	%p9, %r11, 0;
	@%p9 bra 	$L__BB0_14;
	add.s32 	%r138, %r159, %r7;
	shl.b32 	%r139, %r138, 2;
	mov.u32 	%r140, _ZZ14tiledMatrixMulPiS_S_iiE1A;
	add.s32 	%r141, %r140, %r139;
	ld.shared.u32 	%r142, [%r141];
	mad.lo.s32 	%r143, %r159, %r45, %r1;
	shl.b32 	%r144, %r143, 2;
	mov.u32 	%r145, _ZZ14tiledMatrixMulPiS_S_iiE1B;
	add.s32 	%r146, %r145, %r144;
	ld.shared.u32 	%r147, [%r146];
	mad.lo.s32 	%r164, %r147, %r142, %r164;
$L__BB0_14:
	bar.sync 	0;
	add.s32 	%r149, %r149, 1;
	setp.ne.s32 	%p10, %r149, %r5;
	@%p10 bra 	$L__BB0_2;
$L__BB0_15:
	cvta.to.global.u64 	%rd10, %rd5;
	mad.lo.s32 	%r148, %r3, %r44, %r4;
	mul.wide.s32 	%rd11, %r148, 4;
	add.s64 	%rd12, %rd10, %rd11;
	st.global.u32 	[%rd12], %r164;
	ret;

}


// ===== COMPILED SASS (sm_100) =====

	.target	sm_100

	.elftype	@"ET_EXEC"


//--------------------- .note.nv.tkinfo           --------------------------
	.section	.note.nv.tkinfo,"",@"SHT_NOTE"
	.sectionflags	@"SHF_NOTE_NV_TKINFO"
	.tkinfo
        /*0018*/ 	.word	0x00000002
        /*0030*/ 	.string	""
        /*0030*/ 	.string	"ptxas"
        /*0030*/ 	.string	"Cuda compilation tools, release 13.0, V13.0.88"
        /*0030*/ 	.string	"Build cuda_13.0.r13.0/compiler.36424714_0"
        /*0030*/ 	.string	"-arch sm_100 -m 64 "



//--------------------- .note.nv.cuinfo           --------------------------
	.section	.note.nv.cuinfo,"",@"SHT_NOTE"
	.sectionflags	@"SHF_NOTE_NV_CUINFO"
        /*0018*/ 	.short	0x0002
        /*001a*/ 	.short	0x0064
        /*001c*/ 	.short	0x0082
	.zero		2


//--------------------- .nv.info                  --------------------------
	.section	.nv.info,"",@"SHT_CUDA_INFO"
	.align	4


	//----- nvinfo : EIATTR_REGCOUNT
	.align		4
        /*0000*/ 	.byte	0x04, 0x2f
        /*0002*/ 	.short	(.L_1 - .L_0)
	.align		4
.L_0:
        /*0004*/ 	.word	index@(_Z14tiledMatrixMulPiS_S_ii)
        /*0008*/ 	.word	0x0000001f


	//----- nvinfo : EIATTR_FRAME_SIZE
	.align		4
.L_1:
        /*000c*/ 	.byte	0x04, 0x11
        /*000e*/ 	.short	(.L_3 - .L_2)
	.align		4
.L_2:
        /*0010*/ 	.word	index@(_Z14tiledMatrixMulPiS_S_ii)
        /*0014*/ 	.word	0x00000000


	//----- nvinfo : EIATTR_MIN_STACK_SIZE
	.align		4
.L_3:
        /*0018*/ 	.byte	0x04, 0x12
        /*001a*/ 	.short	(.L_5 - .L_4)
	.align		4
.L_4:
        /*001c*/ 	.word	index@(_Z14tiledMatrixMulPiS_S_ii)
        /*0020*/ 	.word	0x00000000
.L_5:


//--------------------- .nv.compat                --------------------------
	.section	.nv.compat,"",@"SHT_CUDA_COMPAT_INFO"
	.align	4
        /*0000*/ 	.byte	0x02, 0x09, 0x00, 0x00, 0x02, 0x02, 0x01, 0x00, 0x02, 0x05, 0x05, 0x00, 0x03, 0x07, 0x01, 0x01
        /*0010*/ 	.byte	0x02, 0x03, 0x00, 0x00, 0x02, 0x06, 0x01, 0x00, 0x04, 0x0b, 0x08, 0x00, 0x09, 0x00, 0x00, 0x00
        /*0020*/ 	.byte	0x00, 0x00, 0x00, 0x00


//--------------------- .nv.info._Z14tiledMatrixMulPiS_S_ii --------------------------
	.section	.nv.info._Z14tiledMatrixMulPiS_S_ii,"",@"SHT_CUDA_INFO"
	.sectionflags	@""
	.align	4


	//----- nvinfo : EIATTR_CUDA_API_VERSION
	.align		4
        /*0000*/ 	.byte	0x04, 0x37
        /*0002*/ 	.short	(.L_7 - .L_6)
.L_6:
        /*0004*/ 	.word	0x00000082


	//----- nvinfo : EIATTR_KPARAM_INFO
	.align		4
.L_7:
        /*0008*/ 	.byte	0x04, 0x17
        /*000a*/ 	.short	(.L_9 - .L_8)
.L_8:
        /*000c*/ 	.word	0x00000000
        /*0010*/ 	.short	0x0004
        /*0012*/ 	.short	0x001c
        /*0014*/ 	.byte	0x00, 0xf0, 0x11, 0x00


	//----- nvinfo : EIATTR_KPARAM_INFO
	.align		4
.L_9:
        /*0018*/ 	.byte	0x04, 0x17
        /*001a*/ 	.short	(.L_11 - .L_10)
.L_10:
        /*001c*/ 	.word	0x00000000
        /*0020*/ 	.short	0x0003
        /*0022*/ 	.short	0x0018
        /*0024*/ 	.byte	0x00, 0xf0, 0x11, 0x00


	//----- nvinfo : EIATTR_KPARAM_INFO
	.align		4
.L_11:
        /*0028*/ 	.byte	0x04, 0x17
        /*002a*/ 	.short	(.L_13 - .L_12)
.L_12:
        /*002c*/ 	.word	0x00000000
        /*0030*/ 	.short	0x0002
        /*0032*/ 	.short	0x0010
        /*0034*/ 	.byte	0x00, 0xf5, 0x21, 0x00


	//----- nvinfo : EIATTR_KPARAM_INFO
	.align		4
.L_13:
        /*0038*/ 	.byte	0x04, 0x17
        /*003a*/ 	.short	(.L_15 - .L_14)
.L_14:
        /*003c*/ 	.word	0x00000000
        /*0040*/ 	.short	0x0001
        /*0042*/ 	.short	0x0008
        /*0044*/ 	.byte	0x00, 0xf5, 0x21, 0x00


	//----- nvinfo : EIATTR_KPARAM_INFO
	.align		4
.L_15:
        /*0048*/ 	.byte	0x04, 0x17
        /*004a*/ 	.short	(.L_17 - .L_16)
.L_16:
        /*004c*/ 	.word	0x00000000
        /*0050*/ 	.short	0x0000
        /*0052*/ 	.short	0x0000
        /*0054*/ 	.byte	0x00, 0xf5, 0x21, 0x00


	//----- nvinfo : EIATTR_SPARSE_MMA_MASK
	.align		4
.L_17:
        /*0058*/ 	.byte	0x03, 0x50
        /*005a*/ 	.short	0x0000


	//----- nvinfo : EIATTR_MAXREG_COUNT
	.align		4
        /*005c*/ 	.byte	0x03, 0x1b
        /*005e*/ 	.short	0x00ff


	//----- nvinfo : EIATTR_NUM_BARRIERS
	.align		4
        /*0060*/ 	.byte	0x02, 0x4c
        /*0062*/ 	.byte	0x01
	.zero		1


	//----- nvinfo : EIATTR_MERCURY_ISA_VERSION
	.align		4
        /*0064*/ 	.byte	0x03, 0x5f
        /*0066*/ 	.short	0x0101


	//----- nvinfo : EIATTR_VRC_CTA_INIT_COUNT
	.align		4
        /*0068*/ 	.byte	0x02, 0x4a
	.zero		1
	.zero		1


	//----- nvinfo : EIATTR_EXIT_INSTR_OFFSETS
	.align		4
        /*006c*/ 	.byte	0x04, 0x1c
        /*006e*/ 	.short	(.L_19 - .L_18)


	//   ....[0]....
.L_18:
        /*0070*/ 	.word	0x00000ac0


	//----- nvinfo : EIATTR_CBANK_PARAM_SIZE
	.align		4
.L_19:
        /*0074*/ 	.byte	0x03, 0x19
        /*0076*/ 	.short	0x0020


	//----- nvinfo : EIATTR_PARAM_CBANK
	.align		4
        /*0078*/ 	.byte	0x04, 0x0a
        /*007a*/ 	.short	(.L_21 - .L_20)
	.align		4
.L_20:
        /*007c*/ 	.word	index@(.nv.constant0._Z14tiledMatrixMulPiS_S_ii)
        /*0080*/ 	.short	0x0380
        /*0082*/ 	.short	0x0020


	//----- nvinfo : EIATTR_SW_WAR
	.align		4
.L_21:
        /*0084*/ 	.byte	0x04, 0x36
        /*0086*/ 	.short	(.L_23 - .L_22)
.L_22:
        /*0088*/ 	.word	0x00000008
.L_23:


//--------------------- .nv.callgraph             --------------------------
	.section	.nv.callgraph,"",@"SHT_CUDA_CALLGRAPH"
	.align	4
	.sectionentsize	8
	.align		4
        /*0000*/ 	.word	0x00000000
	.align		4
        /*0004*/ 	.word	0xffffffff
	.align		4
        /*0008*/ 	.word	0x00000000
	.align		4
        /*000c*/ 	.word	0xfffffffe
	.align		4
        /*0010*/ 	.word	0x00000000
	.align		4
        /*0014*/ 	.word	0xfffffffd
	.align		4
        /*0018*/ 	.word	0x00000000
	.align		4
        /*001c*/ 	.word	0xfffffffc


//--------------------- .text._Z14tiledMatrixMulPiS_S_ii --------------------------
	.section	.text._Z14tiledMatrixMulPiS_S_ii,"ax",@progbits
	.align	128
        .global         _Z14tiledMatrixMulPiS_S_ii
        .type           _Z14tiledMatrixMulPiS_S_ii,@function
        .size           _Z14tiledMatrixMulPiS_S_ii,(.L_x_8 - _Z14tiledMatrixMulPiS_S_ii)
        .other          _Z14tiledMatrixMulPiS_S_ii,@"STO_CUDA_ENTRY STV_DEFAULT"
_Z14tiledMatrixMulPiS_S_ii:
.text._Z14tiledMatrixMulPiS_S_ii:
[----:B------:R-:W-:Y:S08]  /*0000*/  LDC R1, c[0x0][0x37c] ;  /* 0x0000df00ff017b82 */ /* 0x000ff00000000800 */
[----:B------:R-:W0:Y:S01]  /*0010*/  LDC.64 R2, c[0x0][0x398] ;  /* 0x0000e600ff027b82 */ /* 0x000e220000000a00 */
[----:B------:R-:W1:Y:S01]  /*0020*/  S2R R8, SR_TID.X ;  /* 0x0000000000087919 */ /* 0x000e620000002100 */
[----:B------:R-:W2:Y:S01]  /*0030*/  LDCU.64 UR8, c[0x0][0x358] ;  /* 0x00006b00ff0877ac */ /* 0x000ea20008000a00 */
[----:B------:R-:W-:-:S05]  /*0040*/  MOV R18, RZ ;  /* 0x000000ff00127202 */ /* 0x000fca0000000f00 */
[----:B------:R-:W-:Y:S08]  /*0050*/  S2UR UR5, SR_CTAID.Y ;  /* 0x00000000000579c3 */ /* 0x000ff00000002600 */
[----:B------:R-:W1:Y:S01]  /*0060*/  S2UR UR4, SR_CTAID.X ;  /* 0x00000000000479c3 */ /* 0x000e620000002500 */
[----:B0-----:R-:W-:-:S04]  /*0070*/  IABS R7, R3 ;  /* 0x0000000300077213 */ /* 0x001fc80000000000 */
[----:B------:R-:W0:Y:S01]  /*0080*/  I2F.RP R0, R7 ;  /* 0x0000000700007306 */ /* 0x000e220000209400 */
[----:B-1----:R-:W-:-:S07]  /*0090*/  IMAD R13, R3, UR4, R8 ;  /* 0x00000004030d7c24 */ /* 0x002fce000f8e0208 */
[----:B0-----:R-:W0:Y:S02]  /*00a0*/  MUFU.RCP R0, R0 ;  /* 0x0000000000007308 */ /* 0x001e240000001000 */
[----:B0-----:R-:W-:-:S06]  /*00b0*/  IADD3 R4, PT, PT, R0, 0xffffffe, RZ ;  /* 0x0ffffffe00047810 */ /* 0x001fcc0007ffe0ff */
[----:B------:R0:W1:Y:S02]  /*00c0*/  F2I.FTZ.U32.TRUNC.NTZ R5, R4 ;  /* 0x0000000400057305 */ /* 0x000064000021f000 */
[----:B0-----:R-:W-:Y:S02]  /*00d0*/  HFMA2 R4, -RZ, RZ, 0, 0 ;  /* 0x00000000ff047431 */ /* 0x001fe400000001ff */
[----:B-1----:R-:W-:-:S04]  /*00e0*/  IMAD.MOV R6, RZ, RZ, -R5 ;  /* 0x000000ffff067224 */ /* 0x002fc800078e0a05 */
[----:B------:R-:W-:Y:S01]  /*00f0*/  IMAD R9, R6, R7, RZ ;  /* 0x0000000706097224 */ /* 0x000fe200078e02ff */
[----:B------:R-:W-:-:S03]  /*0100*/  IABS R6, R2 ;  /* 0x0000000200067213 */ /* 0x000fc60000000000 */
[----:B------:R-:W-:Y:S01]  /*0110*/  IMAD.HI.U32 R5, R5, R9, R4 ;  /* 0x0000000905057227 */ /* 0x000fe200078e0004 */
[----:B------:R-:W-:-:S04]  /*0120*/  LOP3.LUT R4, R2, R3, RZ, 0x3c, !PT ;  /* 0x0000000302047212 */ /* 0x000fc800078e3cff */
[----:B------:R-:W-:Y:S01]  /*0130*/  ISETP.GE.AND P1, PT, R4, RZ, PT ;  /* 0x000000ff0400720c */ /* 0x000fe20003f26270 */
[----:B------:R-:W-:-:S04]  /*0140*/  IMAD.HI.U32 R9, R5, R6, RZ ;  /* 0x0000000605097227 */ /* 0x000fc800078e00ff */
[----:B------:R-:W-:-:S04]  /*0150*/  IMAD.MOV R0, RZ, RZ, -R9 ;  /* 0x000000ffff007224 */ /* 0x000fc800078e0a09 */
[----:B------:R-:W-:-:S05]  /*0160*/  IMAD R0, R7, R0, R6 ;  /* 0x0000000007007224 */ /* 0x000fca00078e0206 */
[----:B------:R-:W-:-:S13]  /*0170*/  ISETP.GT.U32.AND P2, PT, R7, R0, PT ;  /* 0x000000000700720c */ /* 0x000fda0003f44070 */
[-C--:B------:R-:W-:Y:S01]  /*0180*/  @!P2 IADD3 R0, PT, PT, R0, -R7.reuse, RZ ;  /* 0x800000070000a210 */ /* 0x080fe20007ffe0ff */
[----:B------:R-:W-:Y:S01]  /*0190*/  @!P2 VIADD R9, R9, 0x1 ;  /* 0x000000010909a836 */ /* 0x000fe20000000000 */
[----:B------:R-:W-:Y:S02]  /*01a0*/  ISETP.NE.AND P2, PT, R3, RZ, PT ;  /* 0x000000ff0300720c */ /* 0x000fe40003f45270 */
[----:B------:R-:W-:Y:S02]  /*01b0*/  ISETP.GE.U32.AND P0, PT, R0, R7, PT ;  /* 0x000000070000720c */ /* 0x000fe40003f06070 */
[----:B------:R-:W0:Y:S11]  /*01c0*/  S2R R0, SR_TID.Y ;  /* 0x0000000000007919 */ /* 0x000e360000002200 */
[----:B------:R-:W-:-:S05]  /*01d0*/  @P0 IADD3 R9, PT, PT, R9, 0x1, RZ ;  /* 0x0000000109090810 */ /* 0x000fca0007ffe0ff */
[----:B------:R-:W-:Y:S01]  /*01e0*/  @!P1 IMAD.MOV R9, RZ, RZ, -R9 ;  /* 0x000000ffff099224 */ /* 0x000fe200078e0a09 */
[----:B------:R-:W-:-:S04]  /*01f0*/  @!P2 LOP3.LUT R9, RZ, R3, RZ, 0x33, !PT ;  /* 0x00000003ff09a212 */ /* 0x000fc800078e33ff */
[----:B------:R-:W-:Y:S01]  /*0200*/  ISETP.GE.AND P0, PT, R9, 0x1, PT ;  /* 0x000000010900780c */ /* 0x000fe20003f06270 */
[----:B0-----:R-:W-:-:S12]  /*0210*/  IMAD R11, R3, UR5, R0 ;  /* 0x00000005030b7c24 */ /* 0x001fd8000f8e0200 */
[----:B--2---:R-:W-:Y:S05]  /*0220*/  @!P0 BRA `(.L_x_0) ;  /* 0x0000000800148947 */ /* 0x004fea0003800000 */
[----:B------:R-:W0:Y:S01]  /*0230*/  S2UR UR5, SR_CgaCtaId ;  /* 0x00000000000579c3 */ /* 0x000e220000008800 */
[----:B------:R-:W-:Y:S01]  /*0240*/  UMOV UR4, 0x400 ;  /* 0x0000040000047882 */ /* 0x000fe20000000000 */
[----:B------:R-:W-:Y:S01]  /*0250*/  IMAD R15, R0, R3, RZ ;  /* 0x00000003000f7224 */ /* 0x000fe200078e02ff */
[----:B------:R-:W-:Y:S01]  /*0260*/  LOP3.LUT R12, R3, 0x7ffffff8, RZ, 0xc0, !PT ;  /* 0x7ffffff8030c7812 */ /* 0x000fe200078ec0ff */
[----:B------:R-:W-:Y:S01]  /*0270*/  IMAD R10, R11, R2, R8 ;  /* 0x000000020b0a7224 */ /* 0x000fe200078e0208 */
[C---:B------:R-:W-:Y:S01]  /*0280*/  LOP3.LUT R20, R3.reuse, 0x7, RZ, 0xc0, !PT ;  /* 0x0000000703147812 */ /* 0x040fe200078ec0ff */
[----:B------:R-:W-:Y:S01]  /*0290*/  IMAD.MOV.U32 R18, RZ, RZ, RZ ;  /* 0x000000ffff127224 */ /* 0x000fe200078e00ff */
[----:B------:R-:W-:Y:S02]  /*02a0*/  LOP3.LUT R14, R3, 0x3, RZ, 0xc0, !PT ;  /* 0x00000003030e7812 */ /* 0x000fe400078ec0ff */
[----:B------:R-:W-:Y:S01]  /*02b0*/  IADD3 R16, PT, PT, -R12, RZ, RZ ;  /* 0x000000ff0c107210 */ /* 0x000fe20007ffe1ff */
[----:B0-----:R-:W-:-:S06]  /*02c0*/  ULEA UR4, UR5, UR4, 0x18 ;  /* 0x0000000405047291 */ /* 0x001fcc000f8ec0ff */
[----:B------:R-:W-:Y:S01]  /*02d0*/  LEA R17, R15, UR4, 0x2 ;  /* 0x000000040f117c11 */ /* 0x000fe2000f8e10ff */
[----:B------:R-:W-:-:S04]  /*02e0*/  UMOV UR4, URZ ;  /* 0x000000ff00047c82 */ /* 0x000fc80008000000 */
[----:B------:R-:W-:-:S07]  /*02f0*/  VIADD R17, R17, 0x10 ;  /* 0x0000001011117836 */ /* 0x000fce0000000000 */
.L_x_6:
[----:B0-----:R-:W0:Y:S08]  /*0300*/  LDC.64 R2, c[0x0][0x398] ;  /* 0x0000e600ff027b82 */ /* 0x001e300000000a00 */
[----:B------:R-:W1:Y:S08]  /*0310*/  LDC.64 R6, c[0x0][0x380] ;  /* 0x0000e000ff067b82 */ /* 0x000e700000000a00 */
[----:B------:R-:W2:Y:S01]  /*0320*/  LDC.64 R4, c[0x0][0x388] ;  /* 0x0000e200ff047b82 */ /* 0x000ea20000000a00 */
[----:B0-----:R-:W-:-:S02]  /*0330*/  IMAD R21, R3, UR4, R0 ;  /* 0x0000000403157c24 */ /* 0x001fc4000f8e0200 */
[----:B------:R-:W-:Y:S02]  /*0340*/  IMAD R19, R3, UR4, R10 ;  /* 0x0000000403137c24 */ /* 0x000fe4000f8e020a */
[----:B------:R-:W-:Y:S02]  /*0350*/  IMAD R21, R21, R2, R13 ;  /* 0x0000000215157224 */ /* 0x000fe400078e020d */
[----:B-1----:R-:W-:-:S06]  /*0360*/  IMAD.WIDE R6, R19, 0x4, R6 ;  /* 0x0000000413067825 */ /* 0x002fcc00078e0206 */
[----:B------:R-:W3:Y:S01]  /*0370*/  LDG.E R6, desc[UR8][R6.64] ;  /* 0x0000000806067981 */ /* 0x000ee2000c1e1900 */
[----:B--2---:R-:W-:-:S06]  /*0380*/  IMAD.WIDE R4, R21, 0x4, R4 ;  /* 0x0000000415047825 */ /* 0x004fcc00078e0204 */
[----:B------:R-:W2:Y:S01]  /*0390*/  LDG.E R4, desc[UR8][R4.64] ;  /* 0x0000000804047981 */ /* 0x000ea2000c1e1900 */
[----:B------:R-:W0:Y:S01]  /*03a0*/  S2UR UR7, SR_CgaCtaId ;  /* 0x00000000000779c3 */ /* 0x000e220000008800 */
[----:B------:R-:W-:Y:S02]  /*03b0*/  UMOV UR6, 0x400 ;  /* 0x0000040000067882 */ /* 0x000fe40000000000 */
[----:B------:R-:W-:Y:S01]  /*03c0*/  UIADD3 UR5, UPT, UPT, UR6, 0x1000, URZ ;  /* 0x0000100006057890 */ /* 0x000fe2000fffe0ff */
[----:B------:R-:W-:Y:S02]  /*03d0*/  ISETP.GE.AND P1, PT, R3, 0x1, PT ;  /* 0x000000010300780c */ /* 0x000fe40003f26270 */
[----:B------:R-:W-:Y:S01]  /*03e0*/  IADD3 R19, PT, PT, R15, R8, RZ ;  /* 0x000000080f137210 */ /* 0x000fe20007ffe0ff */
[----:B------:R-:W-:Y:S02]  /*03f0*/  UIADD3 UR4, UPT, UPT, UR4, 0x1, URZ ;  /* 0x0000000104047890 */ /* 0x000fe4000fffe0ff */
[----:B0-----:R-:W-:-:S02]  /*0400*/  ULEA UR6, UR7, UR6, 0x18 ;  /* 0x0000000607067291 */ /* 0x001fc4000f8ec0ff */
[----:B------:R-:W-:-:S04]  /*0410*/  ULEA UR5, UR7, UR5, 0x18 ;  /* 0x0000000507057291 */ /* 0x000fc8000f8ec0ff */
[C---:B------:R-:W-:Y:S02]  /*0420*/  LEA R21, R19.reuse, UR6, 0x2 ;  /* 0x0000000613157c11 */ /* 0x040fe4000f8e10ff */
[----:B------:R-:W-:Y:S02]  /*0430*/  LEA R19, R19, UR5, 0x2 ;  /* 0x0000000513137c11 */ /* 0x000fe4000f8e10ff */
[----:B------:R-:W-:Y:S01]  /*0440*/  ISETP.NE.AND P0, PT, R9, UR4, PT ;  /* 0x0000000409007c0c */ /* 0x000fe2000bf05270 */
[----:B---3--:R0:W-:Y:S04]  /*0450*/  STS [R21], R6 ;  /* 0x0000000615007388 */ /* 0x0081e80000000800 */
[----:B--2---:R0:W-:Y:S01]  /*0460*/  STS [R19], R4 ;  /* 0x0000000413007388 */ /* 0x0041e20000000800 */
[----:B------:R-:W-:Y:S06]  /*0470*/  BAR.SYNC.DEFER_BLOCKING 0x0 ;  /* 0x0000000000007b1d */ /* 0x000fec0000010000 */
[----:B------:R-:W-:Y:S05]  /*0480*/  @!P1 BRA `(.L_x_1) ;  /* 0x0000000400749947 */ /* 0x000fea0003800000 */
[----:B------:R-:W-:Y:S01]  /*0490*/  ISETP.GE.U32.AND P1, PT, R3, 0x8, PT ;  /* 0x000000080300780c */ /* 0x000fe20003f26070 */
[----:B0-----:R-:W-:-:S12]  /*04a0*/  IMAD.MOV.U32 R4, RZ, RZ, RZ ;  /* 0x000000ffff047224 */ /* 0x001fd800078e00ff */
[----:B------:R-:W-:Y:S05]  /*04b0*/  @!P1 BRA `(.L_x_2) ;  /* 0x0000000000a09947 */ /* 0x000fea0003800000 */
[----:B------:R-:W-:Y:S01]  /*04c0*/  LEA R6, R8, UR5, 0x2 ;  /* 0x0000000508067c11 */ /* 0x000fe2000f8e10ff */
[----:B------:R-:W-:Y:S01]  /*04d0*/  IMAD.MOV.U32 R5, RZ, RZ, R16 ;  /* 0x000000ffff057224 */ /* 0x000fe200078e0010 */
[----:B------:R-:W-:-:S07]  /*04e0*/  MOV R4, R17 ;  /* 0x0000001100047202 */ /* 0x000fce0000000f00 */
.L_x_3:
[----:B------:R-:W-:Y:S01]  /*04f0*/  LDS R21, [R4+-0x10] ;  /* 0xfffff00004157984 */ /* 0x000fe20000000800 */
[----:B------:R-:W-:Y:S01]  /*0500*/  LEA R26, R3, R6, 0x2 ;  /* 0x00000006031a7211 */ /* 0x000fe200078e10ff */
[----:B------:R-:W-:Y:S02]  /*0510*/  VIADD R5, R5, 0x8 ;  /* 0x0000000805057836 */ /* 0x000fe40000000000 */
[----:B------:R0:W1:Y:S02]  /*0520*/  LDS R23, [R6] ;  /* 0x0000000006177984 */ /* 0x0000640000000800 */
[----:B------:R-:W-:Y:S01]  /*0530*/  IMAD R28, R3, 0x4, R26 ;  /* 0x00000004031c7824 */ /* 0x000fe200078e021a */
[----:B------:R-:W-:Y:S01]  /*0540*/  ISETP.NE.AND P1, PT, R5, RZ, PT ;  /* 0x000000ff0500720c */ /* 0x000fe20003f25270 */
[----:B------:R-:W-:Y:S03]  /*0550*/  LDS R7, [R4+-0xc] ;  /* 0xfffff40004077984 */ /* 0x000fe60000000800 */
[C---:B------:R-:W-:Y:S01]  /*0560*/  LEA R25, R3.reuse, R28, 0x2 ;  /* 0x0000001c03197211 */ /* 0x040fe200078e10ff */
[----:B------:R-:W2:Y:S01]  /*0570*/  LDS R26, [R26] ;  /* 0x000000001a1a7984 */ /* 0x000ea20000000800 */
[----:B0-----:R-:W-:-:S03]  /*0580*/  LEA R6, R3, R6, 0x5 ;  /* 0x0000000603067211 */ /* 0x001fc600078e28ff */
[----:B------:R-:W-:Y:S04]  /*0590*/  LDS R19, [R28] ;  /* 0x000000001c137984 */ /* 0x000fe80000000800 */
[----:B------:R-:W0:Y:S01]  /*05a0*/  LDS R22, [R4+-0x8] ;  /* 0xfffff80004167984 */ /* 0x000e220000000800 */
[----:B-1----:R-:W-:-:S03]  /*05b0*/  IMAD R24, R21, R23, R18 ;  /* 0x0000001715187224 */ /* 0x002fc600078e0212 */
[----:B------:R-:W-:Y:S04]  /*05c0*/  LDS R18, [R4+-0x4] ;  /* 0xfffffc0004127984 */ /* 0x000fe80000000800 */
[----:B------:R1:W3:Y:S01]  /*05d0*/  LDS R21, [R25] ;  /* 0x0000000019157984 */ /* 0x0002e20000000800 */
[----:B--2---:R-:W-:Y:S02]  /*05e0*/  IMAD R7, R7, R26, R24 ;  /* 0x0000001a07077224 */ /* 0x004fe400078e0218 */
[C---:B------:R-:W-:Y:S01]  /*05f0*/  IMAD R24, R3.reuse, 0x4, R25 ;  /* 0x0000000403187824 */ /* 0x040fe200078e0219 */
[----:B------:R-:W-:Y:S04]  /*0600*/  LDS R26, [R4+0x8] ;  /* 0x00000800041a7984 */ /* 0x000fe80000000800 */
[----:B------:R-:W-:Y:S01]  /*0610*/  LEA R23, R3, R24, 0x2 ;  /* 0x0000001803177211 */ /* 0x000fe200078e10ff */
[----:B0-----:R-:W-:-:S02]  /*0620*/  IMAD R19, R22, R19, R7 ;  /* 0x0000001316137224 */ /* 0x001fc400078e0207 */
[----:B------:R-:W-:Y:S02]  /*0630*/  LDS R7, [R4] ;  /* 0x0000000004077984 */ /* 0x000fe40000000800 */
[C---:B------:R-:W-:Y:S02]  /*0640*/  IMAD R28, R3.reuse, 0x4, R23 ;  /* 0x00000004031c7824 */ /* 0x040fe400078e0217 */
[----:B------:R-:W0:Y:S03]  /*0650*/  LDS R22, [R24] ;  /* 0x0000000018167984 */ /* 0x000e260000000800 */
[----:B-1----:R-:W-:Y:S01]  /*0660*/  LEA R25, R3, R28, 0x2 ;  /* 0x0000001c03197211 */ /* 0x002fe200078e10ff */
[----:B------:R-:W-:Y:S04]  /*0670*/  LDS R23, [R23] ;  /* 0x0000000017177984 */ /* 0x000fe80000000800 */
[----:B------:R-:W-:Y:S04]  /*0680*/  LDS R28, [R28] ;  /* 0x000000001c1c7984 */ /* 0x000fe80000000800 */
[----:B------:R-:W-:Y:S01]  /*0690*/  LDS R25, [R25] ;  /* 0x0000000019197984 */ /* 0x000fe20000000800 */
[----:B---3--:R-:W-:-:S03]  /*06a0*/  IMAD R19, R18, R21, R19 ;  /* 0x0000001512137224 */ /* 0x008fc600078e0213 */
[----:B------:R-:W1:Y:S04]  /*06b0*/  LDS R18, [R4+0x4] ;  /* 0x0000040004127984 */ /* 0x000e680000000800 */
[----:B------:R2:W3:Y:S02]  /*06c0*/  LDS R21, [R4+0xc] ;  /* 0x00000c0004157984 */ /* 0x0004e40000000800 */
[----:B--2---:R-:W-:Y:S02]  /*06d0*/  VIADD R4, R4, 0x20 ;  /* 0x0000002004047836 */ /* 0x004fe40000000000 */
[----:B0-----:R-:W-:-:S04]  /*06e0*/  IMAD R7, R7, R22, R19 ;  /* 0x0000001607077224 */ /* 0x001fc800078e0213 */
[----:B-1----:R-:W-:-:S04]  /*06f0*/  IMAD R7, R18, R23, R7 ;  /* 0x0000001712077224 */ /* 0x002fc800078e0207 */
[----:B------:R-:W-:-:S04]  /*0700*/  IMAD R7, R26, R28, R7 ;  /* 0x0000001c1a077224 */ /* 0x000fc800078e0207 */
[----:B---3--:R-:W-:Y:S01]  /*0710*/  IMAD R18, R21, R25, R7 ;  /* 0x0000001915127224 */ /* 0x008fe200078e0207 */
[----:B------:R-:W-:Y:S06]  /*0720*/  @P1 BRA `(.L_x_3) ;  /* 0xfffffffc00701947 */ /* 0x000fec000383ffff */
[----:B------:R-:W-:-:S07]  /*0730*/  MOV R4, R12 ;  /* 0x0000000c00047202 */ /* 0x000fce0000000f00 */
.L_x_2:
[----:B------:R-:W-:-:S13]  /*0740*/  ISETP.NE.AND P1, PT, R20, RZ, PT ;  /* 0x000000ff1400720c */ /* 0x000fda0003f25270 */
[----:B------:R-:W-:Y:S05]  /*0750*/  @!P1 BRA `(.L_x_1) ;  /* 0x0000000000c09947 */ /* 0x000fea0003800000 */
[----:B------:R-:W-:Y:S01]  /*0760*/  VIADD R5, R20, 0xffffffff ;  /* 0xffffffff14057836 */ /* 0x000fe20000000000 */
[----:B------:R-:W-:-:S04]  /*0770*/  ISETP.NE.AND P2, PT, R14, RZ, PT ;  /* 0x000000ff0e00720c */ /* 0x000fc80003f45270 */
[----:B------:R-:W-:-:S13]  /*0780*/  ISETP.GE.U32.AND P1, PT, R5, 0x3, PT ;  /* 0x000000030500780c */ /* 0x000fda0003f26070 */
[----:B------:R-:W-:Y:S05]  /*0790*/  @!P1 BRA `(.L_x_4) ;  /* 0x0000000000509947 */ /* 0x000fea0003800000 */
[C---:B------:R-:W-:Y:S01]  /*07a0*/  IMAD R6, R4.reuse, R3, R8 ;  /* 0x0000000304067224 */ /* 0x040fe200078e0208 */
[----:B------:R-:W-:Y:S02]  /*07b0*/  IADD3 R5, PT, PT, R15, R4, RZ ;  /* 0x000000040f057210 */ /* 0x000fe40007ffe0ff */
[----:B------:R-:W-:Y:S02]  /*07c0*/  IADD3 R4, PT, PT, R4, 0x4, RZ ;  /* 0x0000000404047810 */ /* 0x000fe40007ffe0ff */
[----:B------:R-:W-:Y:S02]  /*07d0*/  LEA R6, R6, UR5, 0x2 ;  /* 0x0000000506067c11 */ /* 0x000fe4000f8e10ff */
[----:B------:R-:W-:-:S03]  /*07e0*/  LEA R5, R5, UR6, 0x2 ;  /* 0x0000000605057c11 */ /* 0x000fc6000f8e10ff */
[C---:B------:R-:W-:Y:S01]  /*07f0*/  IMAD R24, R3.reuse, 0x4, R6 ;  /* 0x0000000403187824 */ /* 0x040fe200078e0206 */
[----:B------:R-:W-:Y:S04]  /*0800*/  LDS R19, [R6] ;  /* 0x0000000006137984 */ /* 0x000fe80000000800 */
[----:B------:R-:W0:Y:S01]  /*0810*/  LDS R7, [R5] ;  /* 0x0000000005077984 */ /* 0x000e220000000800 */
[----:B------:R-:W-:-:S03]  /*0820*/  LEA R28, R3, R24, 0x2 ;  /* 0x00000018031c7211 */ /* 0x000fc600078e10ff */
[----:B------:R-:W-:Y:S02]  /*0830*/  LDS R22, [R5+0x4] ;  /* 0x0000040005167984 */ /* 0x000fe40000000800 */
[----:B------:R-:W-:Y:S02]  /*0840*/  IMAD R23, R3, 0x4, R28 ;  /* 0x0000000403177824 */ /* 0x000fe400078e021c */
[----:B------:R-:W1:Y:S04]  /*0850*/  LDS R24, [R24] ;  /* 0x0000000018187984 */ /* 0x000e680000000800 */
[----:B------:R-:W-:Y:S04]  /*0860*/  LDS R26, [R5+0x8] ;  /* 0x00000800051a7984 */ /* 0x000fe80000000800 */
[----:B------:R-:W2:Y:S04]  /*0870*/  LDS R28, [R28] ;  /* 0x000000001c1c7984 */ /* 0x000ea80000000800 */
[----:B------:R-:W-:Y:S04]  /*0880*/  LDS R21, [R5+0xc] ;  /* 0x00000c0005157984 */ /* 0x000fe80000000800 */
[----:B------:R-:W3:Y:S01]  /*0890*/  LDS R23, [R23] ;  /* 0x0000000017177984 */ /* 0x000ee20000000800 */
[----:B0-----:R-:W-:-:S04]  /*08a0*/  IMAD R7, R7, R19, R18 ;  /* 0x0000001307077224 */ /* 0x001fc800078e0212 */
[----:B-1----:R-:W-:-:S04]  /*08b0*/  IMAD R7, R22, R24, R7 ;  /* 0x0000001816077224 */ /* 0x002fc800078e0207 */
[----:B--2---:R-:W-:-:S04]  /*08c0*/  IMAD R7, R26, R28, R7 ;  /* 0x0000001c1a077224 */ /* 0x004fc800078e0207 */
[----:B---3--:R-:W-:-:S07]  /*08d0*/  IMAD R18, R21, R23, R7 ;  /* 0x0000001715127224 */ /* 0x008fce00078e0207 */
.L_x_4:
[----:B------:R-:W-:Y:S05]  /*08e0*/  @!P2 BRA `(.L_x_1) ;  /* 0x00000000005ca947 */ /* 0x000fea0003800000 */
[----:B------:R-:W-:Y:S02]  /*08f0*/  ISETP.NE.AND P1, PT, R14, 0x1, PT ;  /* 0x000000010e00780c */ /* 0x000fe40003f25270 */
[----:B------:R-:W-:-:S11]  /*0900*/  LOP3.LUT P2, RZ, R3, 0x1, RZ, 0xc0, !PT ;  /* 0x0000000103ff7812 */ /* 0x000fd6000784c0ff */
[----:B------:R-:W-:Y:S05]  /*0910*/  @!P1 BRA `(.L_x_5) ;  /* 0x0000000000309947 */ /* 0x000fea0003800000 */
[C---:B------:R-:W-:Y:S01]  /*0920*/  IMAD R6, R4.reuse, R3, R8 ;  /* 0x0000000304067224 */ /* 0x040fe200078e0208 */
[----:B------:R-:W-:Y:S02]  /*0930*/  IADD3 R5, PT, PT, R15, R4, RZ ;  /* 0x000000040f057210 */ /* 0x000fe40007ffe0ff */
[----:B------:R-:W-:Y:S02]  /*0940*/  IADD3 R4, PT, PT, R4, 0x2, RZ ;  /* 0x0000000204047810 */ /* 0x000fe40007ffe0ff */
[----:B------:R-:W-:Y:S02]  /*0950*/  LEA R6, R6, UR5, 0x2 ;  /* 0x0000000506067c11 */ /* 0x000fe4000f8e10ff */
[----:B------:R-:W-:-:S03]  /*0960*/  LEA R5, R5, UR6, 0x2 ;  /* 0x0000000605057c11 */ /* 0x000fc6000f8e10ff */
[----:B------:R-:W-:Y:S01]  /*0970*/  IMAD R21, R3, 0x4, R6 ;  /* 0x0000000403157824 */ /* 0x000fe200078e0206 */
[----:B------:R-:W-:Y:S04]  /*0980*/  LDS R19, [R6] ;  /* 0x0000000006137984 */ /* 0x000fe80000000800 */
[----:B------:R-:W0:Y:S04]  /*0990*/  LDS R7, [R5] ;  /* 0x0000000005077984 */ /* 0x000e280000000800 */
[----:B------:R-:W-:Y:S04]  /*09a0*/  LDS R22, [R5+0x4] ;  /* 0x0000040005167984 */ /* 0x000fe80000000800 */
[----:B------:R-:W1:Y:S01]  /*09b0*/  LDS R21, [R21] ;  /* 0x0000000015157984 */ /* 0x000e620000000800 */
[----:B0-----:R-:W-:-:S04]  /*09c0*/  IMAD R7, R7, R19, R18 ;  /* 0x0000001307077224 */ /* 0x001fc800078e0212 */
[----:B-1----:R-:W-:-:S07]  /*09d0*/  IMAD R18, R22, R21, R7 ;  /* 0x0000001516127224 */ /* 0x002fce00078e0207 */
.L_x_5:
[----:B------:R-:W-:Y:S05]  /*09e0*/  @!P2 BRA `(.L_x_1) ;  /* 0x00000000001ca947 */ /* 0x000fea0003800000 */
[----:B------:R-:W-:Y:S01]  /*09f0*/  IMAD R5, R4, R3, R8 ;  /* 0x0000000304057224 */ /* 0x000fe200078e0208 */
[----:B------:R-:W-:-:S04]  /*0a00*/  IADD3 R3, PT, PT, R15, R4, RZ ;  /* 0x000000040f037210 */ /* 0x000fc80007ffe0ff */
[----:B------:R-:W-:Y:S02]  /*0a10*/  LEA R3, R3, UR6, 0x2 ;  /* 0x0000000603037c11 */ /* 0x000fe4000f8e10ff */
[----:B------:R-:W-:-:S04]  /*0a20*/  LEA R5, R5, UR5, 0x2 ;  /* 0x0000000505057c11 */ /* 0x000fc8000f8e10ff */
[----:B------:R-:W-:Y:S04]  /*0a30*/  LDS R3, [R3] ;  /* 0x0000000003037984 */ /* 0x000fe80000000800 */
[----:B------:R-:W0:Y:S02]  /*0a40*/  LDS R5, [R5] ;  /* 0x0000000005057984 */ /* 0x000e240000000800 */
[----:B0-----:R-:W-:-:S07]  /*0a50*/  IMAD R18, R3, R5, R18 ;  /* 0x0000000503127224 */ /* 0x001fce00078e0212 */
.L_x_1:
[----:B------:R-:W-:Y:S06]  /*0a60*/  BAR.SYNC.DEFER_BLOCKING 0x0 ;  /* 0x0000000000007b1d */ /* 0x000fec0000010000 */
[----:B------:R-:W-:Y:S05]  /*0a70*/  @P0 BRA `(.L_x_6) ;  /* 0xfffffff800200947 */ /* 0x000fea000383ffff */
.L_x_0:
[----:B0-----:R-:W0:Y:S01]  /*0a80*/  LDC.64 R4, c[0x0][0x390] ;  /* 0x0000e400ff047b82 */ /* 0x001e220000000a00 */
[----:B------:R-:W-:-:S04]  /*0a90*/  IMAD R3, R11, R2, R13 ;  /* 0x000000020b037224 */ /* 0x000fc800078e020d */
[----:B0-----:R-:W-:-:S05]  /*0aa0*/  IMAD.WIDE R2, R3, 0x4, R4 ;  /* 0x0000000403027825 */ /* 0x001fca00078e0204 */
[----:B------:R-:W-:Y:S01]  /*0ab0*/  STG.E desc[UR8][R2.64], R18 ;  /* 0x0000001202007986 */ /* 0x000fe2000c101908 */
[----:B------:R-:W-:Y:S05]  /*0ac0*/  EXIT ;  /* 0x000000000000794d */ /* 0x000fea0003800000 */
.L_x_7:
[----:B------:R-:W-:-:S00]  /*0ad0*/  BRA `(.L_x_7) ;  /* 0xfffffffc00fc7947 */ /* 0x000fc0000383ffff */
[----:B------:R-:W-:-:S00]  /*0ae0*/  NOP ;  /* 0x0000000000007918 */ /* 0x000fc00000000000 */
        /* <DEDUP_REMOVED lines=9> */
.L_x_8:


//--------------------- .nv.shared._Z14tiledMatrixMulPiS_S_ii --------------------------
	.section	.nv.shared._Z14tiledMatrixMulPiS_S_ii,"aw",@nobits
	.sectionflags	@""
	.align	4
.nv.shared._Z14tiledMatrixMulPiS_S_ii:
	.zero		9216


//--------------------- .nv.shared.reserved.0     --------------------------
	.section	.nv.shared.reserved.0,"aw",@nobits
	.weak		__nv_reservedSMEM_offset_0_alias
	.size		__nv_reservedSMEM_offset_0_alias, 0, 64
	.other		__nv_reservedSMEM_offset_0_alias,@"STO_CUDA_RESERVED_SHARED STV_DEFAULT"
__nv_reservedSMEM_offset_0_alias:
	.zero		0
	.zero		64


//--------------------- .nv.constant0._Z14tiledMatrixMulPiS_S_ii --------------------------
	.section	.nv.constant0._Z14tiledMatrixMulPiS_S_ii,"a",@progbits
	.sectionflags	@""
	.align	4
.nv.constant0._Z14tiledMatrixMulPiS_S_ii:
	.zero		928


//--------------------- SYMBOLS --------------------------

	.type		.nv.reservedSmem.offset0,@object
	.size		.nv.reservedSmem.offset0,0x4
	.type		.nv.reservedSmem.cap,@object
	.size		.nv.reservedSmem.cap,0x4
